//
// Generated by NVIDIA NVVM Compiler
//
// Compiler Build ID: CL-36424714
// Cuda compilation tools, release 13.0, V13.0.88
// Based on NVVM 20.0.0
//

.version 9.0
.target sm_100
.address_size 64

	// .globl	_Z14vector_add_gpuPfS_S_i

.visible .entry _Z14vector_add_gpuPfS_S_i(
	.param .u64 .ptr .align 1 _Z14vector_add_gpuPfS_S_i_param_0,
	.param .u64 .ptr .align 1 _Z14vector_add_gpuPfS_S_i_param_1,
	.param .u64 .ptr .align 1 _Z14vector_add_gpuPfS_S_i_param_2,
	.param .u32 _Z14vector_add_gpuPfS_S_i_param_3
)
{
	.reg .pred 	%p<2>;
	.reg .b32 	%r<5>;
	.reg .b32 	%f<4>;
	.reg .b64 	%rd<11>;

	ld.param.u64 	%rd1, [_Z14vector_add_gpuPfS_S_i_param_0];
	ld.param.u64 	%rd2, [_Z14vector_add_gpuPfS_S_i_param_1];
	ld.param.u64 	%rd3, [_Z14vector_add_gpuPfS_S_i_param_2];
	mov.u32 	%r2, %ctaid.x;
	mov.u32 	%r3, %ntid.x;
	mov.u32 	%r4, %tid.x;
	mad.lo.s32 	%r1, %r2, %r3, %r4;
	setp.gt.s32 	%p1, %r1, 999999;
	@%p1 bra 	$L__BB0_2;
	cvta.to.global.u64 	%rd4, %rd1;
	cvta.to.global.u64 	%rd5, %rd2;
	cvta.to.global.u64 	%rd6, %rd3;
	mul.wide.s32 	%rd7, %r1, 4;
	add.s64 	%rd8, %rd4, %rd7;
	ld.global.f32 	%f1, [%rd8];
	add.s64 	%rd9, %rd5, %rd7;
	ld.global.f32 	%f2, [%rd9];
	add.f32 	%f3, %f1, %f2;
	add.s64 	%rd10, %rd6, %rd7;
	st.global.f32 	[%rd10], %f3;
$L__BB0_2:
	ret;

}


// ===== COMPILED SASS (sm_100) =====

	.target	sm_100

	.elftype	@"ET_EXEC"


//--------------------- .note.nv.tkinfo           --------------------------
	.section	.note.nv.tkinfo,"",@"SHT_NOTE"
	.sectionflags	@"SHF_NOTE_NV_TKINFO"
	.tkinfo
        /*0018*/ 	.word	0x00000002
        /*0030*/ 	.string	""
        /*0030*/ 	.string	"ptxas"
        /*0030*/ 	.string	"Cuda compilation tools, release 13.0, V13.0.88"
        /*0030*/ 	.string	"Build cuda_13.0.r13.0/compiler.36424714_0"
        /*0030*/ 	.string	"-arch sm_100 -m 64 "



//--------------------- .note.nv.cuinfo           --------------------------
	.section	.note.nv.cuinfo,"",@"SHT_NOTE"
	.sectionflags	@"SHF_NOTE_NV_CUINFO"
        /*0018*/ 	.short	0x0002
        /*001a*/ 	.short	0x0064
        /*001c*/ 	.short	0x0082
	.zero		2


//--------------------- .nv.info                  --------------------------
	.section	.nv.info,"",@"SHT_CUDA_INFO"
	.align	4


	//----- nvinfo : EIATTR_REGCOUNT
	.align		4
        /*0000*/ 	.byte	0x04, 0x2f
        /*0002*/ 	.short	(.L_1 - .L_0)
	.align		4
.L_0:
        /*0004*/ 	.word	index@(_Z14vector_add_gpuPfS_S_i)
        /*0008*/ 	.word	0x0000000c


	//----- nvinfo : EIATTR_FRAME_SIZE
	.align		4
.L_1:
        /*000c*/ 	.byte	0x04, 0x11
        /*000e*/ 	.short	(.L_3 - .L_2)
	.align		4
.L_2:
        /*0010*/ 	.word	index@(_Z14vector_add_gpuPfS_S_i)
        /*0014*/ 	.word	0x00000000


	//----- nvinfo : EIATTR_MIN_STACK_SIZE
	.align		4
.L_3:
        /*0018*/ 	.byte	0x04, 0x12
        /*001a*/ 	.short	(.L_5 - .L_4)
	.align		4
.L_4:
        /*001c*/ 	.word	index@(_Z14vector_add_gpuPfS_S_i)
        /*0020*/ 	.word	0x00000000
.L_5:


//--------------------- .nv.compat                --------------------------
	.section	.nv.compat,"",@"SHT_CUDA_COMPAT_INFO"
	.align	4
        /*0000*/ 	.byte	0x02, 0x09, 0x00, 0x00, 0x02, 0x02, 0x01, 0x00, 0x02, 0x05, 0x05, 0x00, 0x03, 0x07, 0x01, 0x01
        /*0010*/ 	.byte	0x02, 0x03, 0x00, 0x00, 0x02, 0x06, 0x01, 0x00, 0x04, 0x0b, 0x08, 0x00, 0x09, 0x00, 0x00, 0x00
        /*0020*/ 	.byte	0x00, 0x00, 0x00, 0x00


//--------------------- .nv.info._Z14vector_add_gpuPfS_S_i --------------------------
	.section	.nv.info._Z14vector_add_gpuPfS_S_i,"",@"SHT_CUDA_INFO"
	.sectionflags	@""
	.align	4


	//----- nvinfo : EIATTR_CUDA_API_VERSION
	.align		4
        /*0000*/ 	.byte	0x04, 0x37
        /*0002*/ 	.short	(.L_7 - .L_6)
.L_6:
        /*0004*/ 	.word	0x00000082


	//----- nvinfo : EIATTR_KPARAM_INFO
	.align		4
.L_7:
        /*0008*/ 	.byte	0x04, 0x17
        /*000a*/ 	.short	(.L_9 - .L_8)
.L_8:
        /*000c*/ 	.word	0x00000000
        /*0010*/ 	.short	0x0003
        /*0012*/ 	.short	0x0018
        /*0014*/ 	.byte	0x00, 0xf0, 0x11, 0x00


	//----- nvinfo : EIATTR_KPARAM_INFO
	.align		4
.L_9:
        /*0018*/ 	.byte	0x04, 0x17
        /*001a*/ 	.short	(.L_11 - .L_10)
.L_10:
        /*001c*/ 	.word	0x00000000
        /*0020*/ 	.short	0x0002
        /*0022*/ 	.short	0x0010
        /*0024*/ 	.byte	0x00, 0xf5, 0x21, 0x00


	//----- nvinfo : EIATTR_KPARAM_INFO
	.align		4
.L_11:
        /*0028*/ 	.byte	0x04, 0x17
        /*002a*/ 	.short	(.L_13 - .L_12)
.L_12:
        /*002c*/ 	.word	0x00000000
        /*0030*/ 	.short	0x0001
        /*0032*/ 	.short	0x0008
        /*0034*/ 	.byte	0x00, 0xf5, 0x21, 0x00


	//----- nvinfo : EIATTR_KPARAM_INFO
	.align		4
.L_13:
        /*0038*/ 	.byte	0x04, 0x17
        /*003a*/ 	.short	(.L_15 - .L_14)
.L_14:
        /*003c*/ 	.word	0x00000000
        /*0040*/ 	.short	0x0000
        /*0042*/ 	.short	0x0000
        /*0044*/ 	.byte	0x00, 0xf5, 0x21, 0x00


	//----- nvinfo : EIATTR_SPARSE_MMA_MASK
	.align		4
.L_15:
        /*0048*/ 	.byte	0x03, 0x50
        /*004a*/ 	.short	0x0000


	//----- nvinfo : EIATTR_MAXREG_COUNT
	.align		4
        /*004c*/ 	.byte	0x03, 0x1b
        /*004e*/ 	.short	0x00ff


	//----- nvinfo : EIATTR_MERCURY_ISA_VERSION
	.align		4
        /*0050*/ 	.byte	0x03, 0x5f
        /*0052*/ 	.short	0x0101


	//----- nvinfo : EIATTR_VRC_CTA_INIT_COUNT
	.align		4
        /*0054*/ 	.byte	0x02, 0x4a
	.zero		1
	.zero		1


	//----- nvinfo : EIATTR_EXIT_INSTR_OFFSETS
	.align		4
        /*0058*/ 	.byte	0x04, 0x1c
        /*005a*/ 	.short	(.L_17 - .L_16)


	//   ....[0]....
.L_16:
        /*005c*/ 	.word	0x00000060


	//   ....[1]....
        /*0060*/ 	.word	0x00000120


	//----- nvinfo : EIATTR_CBANK_PARAM_SIZE
	.align		4
.L_17:
        /*0064*/ 	.byte	0x03, 0x19
        /*0066*/ 	.short	0x001c


	//----- nvinfo : EIATTR_PARAM_CBANK
	.align		4
        /*0068*/ 	.byte	0x04, 0x0a
        /*006a*/ 	.short	(.L_19 - .L_18)
	.align		4
.L_18:
        /*006c*/ 	.word	index@(.nv.constant0._Z14vector_add_gpuPfS_S_i)
        /*0070*/ 	.short	0x0380
        /*0072*/ 	.short	0x001c


	//----- nvinfo : EIATTR_SW_WAR
	.align		4
.L_19:
        /*0074*/ 	.byte	0x04, 0x36
        /*0076*/ 	.short	(.L_21 - .L_20)
.L_20:
        /*0078*/ 	.word	0x00000008
.L_21:


//--------------------- .nv.callgraph             --------------------------
	.section	.nv.callgraph,"",@"SHT_CUDA_CALLGRAPH"
	.align	4
	.sectionentsize	8
	.align		4
        /*0000*/ 	.word	0x00000000
	.align		4
        /*0004*/ 	.word	0xffffffff
	.align		4
        /*0008*/ 	.word	0x00000000
	.align		4
        /*000c*/ 	.word	0xfffffffe
	.align		4
        /*0010*/ 	.word	0x00000000
	.align		4
        /*0014*/ 	.word	0xfffffffd
	.align		4
        /*0018*/ 	.word	0x00000000
	.align		4
        /*001c*/ 	.word	0xfffffffc


//--------------------- .text._Z14vector_add_gpuPfS_S_i --------------------------
	.section	.text._Z14vector_add_gpuPfS_S_i,"ax",@progbits
	.align	128
        .global         _Z14vector_add_gpuPfS_S_i
        .type           _Z14vector_add_gpuPfS_S_i,@function
        .size           _Z14vector_add_gpuPfS_S_i,(.L_x_1 - _Z14vector_add_gpuPfS_S_i)
        .other          _Z14vector_add_gpuPfS_S_i,@"STO_CUDA_ENTRY STV_DEFAULT"
_Z14vector_add_gpuPfS_S_i:
.text._Z14vector_add_gpuPfS_S_i:
[----:B------:R-:W-:Y:S01]  /*0000*/  LDC R1, c[0x0][0x37c] ;  /* 0x0000df00ff017b82 */ /* 0x000fe20000000800 */
[----:B------:R-:W0:Y:S07]  /*0010*/  S2R R0, SR_TID.X ;  /* 0x0000000000007919 */ /* 0x000e2e0000002100 */
[----:B------:R-:W0:Y:S08]  /*0020*/  S2UR UR4, SR_CTAID.X ;  /* 0x00000000000479c3 */ /* 0x000e300000002500 */
[----:B------:R-:W0:Y:S02]  /*0030*/  LDC R9, c[0x0][0x360] ;  /* 0x0000d800ff097b82 */ /* 0x000e240000000800 */
[----:B0-----:R-:W-:-:S05]  /*0040*/  IMAD R9, R9, UR4, R0 ;  /* 0x0000000409097c24 */ /* 0x001fca000f8e0200 */
[----:B------:R-:W-:-:S13]  /*0050*/  ISETP.GT.AND P0, PT, R9, 0xf423f, PT ;  /* 0x000f423f0900780c */ /* 0x000fda0003f04270 */
[----:B------:R-:W-:Y:S05]  /*0060*/  @P0 EXIT ;  /* 0x000000000000094d */ /* 0x000fea0003800000 */
[----:B------:R-:W0:Y:S01]  /*0070*/  LDC.64 R2, c[0x0][0x380] ;  /* 0x0000e000ff027b82 */ /* 0x000e220000000a00 */
[----:B------:R-:W1:Y:S07]  /*0080*/  LDCU.64 UR4, c[0x0][0x358] ;  /* 0x00006b00ff0477ac */ /* 0x000e6e0008000a00 */
[----:B------:R-:W2:Y:S08]  /*0090*/  LDC.64 R4, c[0x0][0x388] ;  /* 0x0000e200ff047b82 */ /* 0x000eb00000000a00 */
[----:B------:R-:W3:Y:S01]  /*00a0*/  LDC.64 R6, c[0x0][0x390] ;  /* 0x0000e400ff067b82 */ /* 0x000ee20000000a00 */
[----:B0-----:R-:W-:-:S06]  /*00b0*/  IMAD.WIDE R2, R9, 0x4, R2 ;  /* 0x0000000409027825 */ /* 0x001fcc00078e0202 */
[----:B-1----:R-:W4:Y:S01]  /*00c0*/  LDG.E R2, desc[UR4][R2.64] ;  /* 0x0000000402027981 */ /* 0x002f22000c1e1900 */
[----:B--2---:R-:W-:-:S06]  /*00d0*/  IMAD.WIDE R4, R9, 0x4, R4 ;  /* 0x0000000409047825 */ /* 0x004fcc00078e0204 */
[----:B------:R-:W4:Y:S01]  /*00e0*/  LDG.E R5, desc[UR4][R4.64] ;  /* 0x0000000404057981 */ /* 0x000f22000c1e1900 */
[----:B---3--:R-:W-:-:S04]  /*00f0*/  IMAD.WIDE R6, R9, 0x4, R6 ;  /* 0x0000000409067825 */ /* 0x008fc800078e0206 */
[----:B----4-:R-:W-:-:S05]  /*0100*/  FADD R9, R2, R5 ;  /* 0x0000000502097221 */ /* 0x010fca0000000000 */
[----:B------:R-:W-:Y:S01]  /*0110*/  STG.E desc[UR4][R6.64], R9 ;  /* 0x0000000906007986 */ /* 0x000fe2000c101904 */
[----:B------:R-:W-:Y:S05]  /*0120*/  EXIT ;  /* 0x000000000000794d */ /* 0x000fea0003800000 */
.L_x_0:
[----:B------:R-:W-:-:S00]  /*0130*/  BRA `(.L_x_0) ;  /* 0xfffffffc00fc7947 */ /* 0x000fc0000383ffff */
[----:B------:R-:W-:-:S00]  /*0140*/  NOP ;  /* 0x0000000000007918 */ /* 0x000fc00000000000 */
        /* <DEDUP_REMOVED lines=11> */
.L_x_1:


//--------------------- .nv.shared.reserved.0     --------------------------
	.section	.nv.shared.reserved.0,"aw",@nobits
	.weak		__nv_reservedSMEM_offset_0_alias
	.size		__nv_reservedSMEM_offset_0_alias, 0, 64
	.other		__nv_reservedSMEM_offset_0_alias,@"STO_CUDA_RESERVED_SHARED STV_DEFAULT"
__nv_reservedSMEM_offset_0_alias:
	.zero		0
	.zero		64


//--------------------- .nv.constant0._Z14vector_add_gpuPfS_S_i --------------------------
	.section	.nv.constant0._Z14vector_add_gpuPfS_S_i,"a",@progbits
	.sectionflags	@""
	.align	4
.nv.constant0._Z14vector_add_gpuPfS_S_i:
	.zero		924


//--------------------- SYMBOLS --------------------------

	.type		.nv.reservedSmem.offset0,@object
	.size		.nv.reservedSmem.offset0,0x4
